//
// Generated by NVIDIA NVVM Compiler
//
// Compiler Build ID: CL-36424714
// Cuda compilation tools, release 13.0, V13.0.88
// Based on NVVM 20.0.0
//

.version 9.0
.target sm_100
.address_size 64

	// .globl	_Z21shared_memory_examplePiS_i
// _ZZ21shared_memory_examplePiS_iE10sharedData has been demoted

.visible .entry _Z21shared_memory_examplePiS_i(
	.param .u64 .ptr .align 1 _Z21shared_memory_examplePiS_i_param_0,
	.param .u64 .ptr .align 1 _Z21shared_memory_examplePiS_i_param_1,
	.param .u32 _Z21shared_memory_examplePiS_i_param_2
)
{
	.reg .pred 	%p<2>;
	.reg .b32 	%r<12>;
	.reg .b64 	%rd<8>;
	// demoted variable
	.shared .align 4 .b8 _ZZ21shared_memory_examplePiS_iE10sharedData[1024];
	ld.param.u64 	%rd1, [_Z21shared_memory_examplePiS_i_param_0];
	ld.param.u64 	%rd2, [_Z21shared_memory_examplePiS_i_param_1];
	ld.param.u32 	%r3, [_Z21shared_memory_examplePiS_i_param_2];
	mov.u32 	%r1, %tid.x;
	mov.u32 	%r4, %ctaid.x;
	mov.u32 	%r5, %ntid.x;
	mad.lo.s32 	%r2, %r4, %r5, %r1;
	setp.ge.s32 	%p1, %r2, %r3;
	@%p1 bra 	$L__BB0_2;
	cvta.to.global.u64 	%rd3, %rd1;
	cvta.to.global.u64 	%rd4, %rd2;
	mul.wide.s32 	%rd5, %r2, 4;
	add.s64 	%rd6, %rd3, %rd5;
	ld.global.u32 	%r6, [%rd6];
	shl.b32 	%r7, %r1, 2;
	mov.u32 	%r8, _ZZ21shared_memory_examplePiS_iE10sharedData;
	add.s32 	%r9, %r8, %r7;
	st.shared.u32 	[%r9], %r6;
	bar.sync 	0;
	ld.shared.u32 	%r10, [%r9];
	shl.b32 	%r11, %r10, 1;
	add.s64 	%rd7, %rd4, %rd5;
	st.global.u32 	[%rd7], %r11;
$L__BB0_2:
	ret;

}


// ===== COMPILED SASS (sm_100) =====

	.target	sm_100

	.elftype	@"ET_EXEC"


//--------------------- .note.nv.tkinfo           --------------------------
	.section	.note.nv.tkinfo,"",@"SHT_NOTE"
	.sectionflags	@"SHF_NOTE_NV_TKINFO"
	.tkinfo
        /*0018*/ 	.word	0x00000002
        /*0030*/ 	.string	""
        /*0030*/ 	.string	"ptxas"
        /*0030*/ 	.string	"Cuda compilation tools, release 13.0, V13.0.88"
        /*0030*/ 	.string	"Build cuda_13.0.r13.0/compiler.36424714_0"
        /*0030*/ 	.string	"-arch sm_100 -m 64 "



//--------------------- .note.nv.cuinfo           --------------------------
	.section	.note.nv.cuinfo,"",@"SHT_NOTE"
	.sectionflags	@"SHF_NOTE_NV_CUINFO"
        /*0018*/ 	.short	0x0002
        /*001a*/ 	.short	0x0064
        /*001c*/ 	.short	0x0082
	.zero		2


//--------------------- .nv.info                  --------------------------
	.section	.nv.info,"",@"SHT_CUDA_INFO"
	.align	4


	//----- nvinfo : EIATTR_REGCOUNT
	.align		4
        /*0000*/ 	.byte	0x04, 0x2f
        /*0002*/ 	.short	(.L_1 - .L_0)
	.align		4
.L_0:
        /*0004*/ 	.word	index@(_Z21shared_memory_examplePiS_i)
        /*0008*/ 	.word	0x0000000c


	//----- nvinfo : EIATTR_FRAME_SIZE
	.align		4
.L_1:
        /*000c*/ 	.byte	0x04, 0x11
        /*000e*/ 	.short	(.L_3 - .L_2)
	.align		4
.L_2:
        /*0010*/ 	.word	index@(_Z21shared_memory_examplePiS_i)
        /*0014*/ 	.word	0x00000000


	//----- nvinfo : EIATTR_MIN_STACK_SIZE
	.align		4
.L_3:
        /*0018*/ 	.byte	0x04, 0x12
        /*001a*/ 	.short	(.L_5 - .L_4)
	.align		4
.L_4:
        /*001c*/ 	.word	index@(_Z21shared_memory_examplePiS_i)
        /*0020*/ 	.word	0x00000000
.L_5:


//--------------------- .nv.compat                --------------------------
	.section	.nv.compat,"",@"SHT_CUDA_COMPAT_INFO"
	.align	4
        /*0000*/ 	.byte	0x02, 0x09, 0x00, 0x00, 0x02, 0x02, 0x01, 0x00, 0x02, 0x05, 0x05, 0x00, 0x03, 0x07, 0x01, 0x01
        /*0010*/ 	.byte	0x02, 0x03, 0x00, 0x00, 0x02, 0x06, 0x01, 0x00, 0x04, 0x0b, 0x08, 0x00, 0x09, 0x00, 0x00, 0x00
        /*0020*/ 	.byte	0x00, 0x00, 0x00, 0x00


//--------------------- .nv.info._Z21shared_memory_examplePiS_i --------------------------
	.section	.nv.info._Z21shared_memory_examplePiS_i,"",@"SHT_CUDA_INFO"
	.sectionflags	@""
	.align	4


	//----- nvinfo : EIATTR_CUDA_API_VERSION
	.align		4
        /*0000*/ 	.byte	0x04, 0x37
        /*0002*/ 	.short	(.L_7 - .L_6)
.L_6:
        /*0004*/ 	.word	0x00000082


	//----- nvinfo : EIATTR_KPARAM_INFO
	.align		4
.L_7:
        /*0008*/ 	.byte	0x04, 0x17
        /*000a*/ 	.short	(.L_9 - .L_8)
.L_8:
        /*000c*/ 	.word	0x00000000
        /*0010*/ 	.short	0x0002
        /*0012*/ 	.short	0x0010
        /*0014*/ 	.byte	0x00, 0xf0, 0x11, 0x00


	//----- nvinfo : EIATTR_KPARAM_INFO
	.align		4
.L_9:
        /*0018*/ 	.byte	0x04, 0x17
        /*001a*/ 	.short	(.L_11 - .L_10)
.L_10:
        /*001c*/ 	.word	0x00000000
        /*0020*/ 	.short	0x0001
        /*0022*/ 	.short	0x0008
        /*0024*/ 	.byte	0x00, 0xf5, 0x21, 0x00


	//----- nvinfo : EIATTR_KPARAM_INFO
	.align		4
.L_11:
        /*0028*/ 	.byte	0x04, 0x17
        /*002a*/ 	.short	(.L_13 - .L_12)
.L_12:
        /*002c*/ 	.word	0x00000000
        /*0030*/ 	.short	0x0000
        /*0032*/ 	.short	0x0000
        /*0034*/ 	.byte	0x00, 0xf5, 0x21, 0x00


	//----- nvinfo : EIATTR_SPARSE_MMA_MASK
	.align		4
.L_13:
        /*0038*/ 	.byte	0x03, 0x50
        /*003a*/ 	.short	0x0000


	//----- nvinfo : EIATTR_MAXREG_COUNT
	.align		4
        /*003c*/ 	.byte	0x03, 0x1b
        /*003e*/ 	.short	0x00ff


	//----- nvinfo : EIATTR_NUM_BARRIERS
	.align		4
        /*0040*/ 	.byte	0x02, 0x4c
        /*0042*/ 	.byte	0x01
	.zero		1


	//----- nvinfo : EIATTR_MERCURY_ISA_VERSION
	.align		4
        /*0044*/ 	.byte	0x03, 0x5f
        /*0046*/ 	.short	0x0101


	//----- nvinfo : EIATTR_VRC_CTA_INIT_COUNT
	.align		4
        /*0048*/ 	.byte	0x02, 0x4a
	.zero		1
	.zero		1


	//----- nvinfo : EIATTR_EXIT_INSTR_OFFSETS
	.align		4
        /*004c*/ 	.byte	0x04, 0x1c
        /*004e*/ 	.short	(.L_15 - .L_14)


	//   ....[0]....
.L_14:
        /*0050*/ 	.word	0x00000070


	//   ....[1]....
        /*0054*/ 	.word	0x00000170


	//----- nvinfo : EIATTR_CBANK_PARAM_SIZE
	.align		4
.L_15:
        /*0058*/ 	.byte	0x03, 0x19
        /*005a*/ 	.short	0x0014


	//----- nvinfo : EIATTR_PARAM_CBANK
	.align		4
        /*005c*/ 	.byte	0x04, 0x0a
        /*005e*/ 	.short	(.L_17 - .L_16)
	.align		4
.L_16:
        /*0060*/ 	.word	index@(.nv.constant0._Z21shared_memory_examplePiS_i)
        /*0064*/ 	.short	0x0380
        /*0066*/ 	.short	0x0014


	//----- nvinfo : EIATTR_SW_WAR
	.align		4
.L_17:
        /*0068*/ 	.byte	0x04, 0x36
        /*006a*/ 	.short	(.L_19 - .L_18)
.L_18:
        /*006c*/ 	.word	0x00000008
.L_19:


//--------------------- .nv.callgraph             --------------------------
	.section	.nv.callgraph,"",@"SHT_CUDA_CALLGRAPH"
	.align	4
	.sectionentsize	8
	.align		4
        /*0000*/ 	.word	0x00000000
	.align		4
        /*0004*/ 	.word	0xffffffff
	.align		4
        /*0008*/ 	.word	0x00000000
	.align		4
        /*000c*/ 	.word	0xfffffffe
	.align		4
        /*0010*/ 	.word	0x00000000
	.align		4
        /*0014*/ 	.word	0xfffffffd
	.align		4
        /*0018*/ 	.word	0x00000000
	.align		4
        /*001c*/ 	.word	0xfffffffc


//--------------------- .text._Z21shared_memory_examplePiS_i --------------------------
	.section	.text._Z21shared_memory_examplePiS_i,"ax",@progbits
	.align	128
        .global         _Z21shared_memory_examplePiS_i
        .type           _Z21shared_memory_examplePiS_i,@function
        .size           _Z21shared_memory_examplePiS_i,(.L_x_1 - _Z21shared_memory_examplePiS_i)
        .other          _Z21shared_memory_examplePiS_i,@"STO_CUDA_ENTRY STV_DEFAULT"
_Z21shared_memory_examplePiS_i:
.text._Z21shared_memory_examplePiS_i:
[----:B------:R-:W-:Y:S01]  /*0000*/  LDC R1, c[0x0][0x37c] ;  /* 0x0000df00ff017b82 */ /* 0x000fe20000000800 */
[----:B------:R-:W0:Y:S07]  /*0010*/  S2R R9, SR_TID.X ;  /* 0x0000000000097919 */ /* 0x000e2e0000002100 */
[----:B------:R-:W0:Y:S01]  /*0020*/  S2UR UR4, SR_CTAID.X ;  /* 0x00000000000479c3 */ /* 0x000e220000002500 */
[----:B------:R-:W1:Y:S07]  /*0030*/  LDCU UR5, c[0x0][0x390] ;  /* 0x00007200ff0577ac */ /* 0x000e6e0008000800 */
[----:B------:R-:W0:Y:S02]  /*0040*/  LDC R0, c[0x0][0x360] ;  /* 0x0000d800ff007b82 */ /* 0x000e240000000800 */
[----:B0-----:R-:W-:-:S05]  /*0050*/  IMAD R7, R0, UR4, R9 ;  /* 0x0000000400077c24 */ /* 0x001fca000f8e0209 */
[----:B-1----:R-:W-:-:S13]  /*0060*/  ISETP.GE.AND P0, PT, R7, UR5, PT ;  /* 0x0000000507007c0c */ /* 0x002fda000bf06270 */
[----:B------:R-:W-:Y:S05]  /*0070*/  @P0 EXIT ;  /* 0x000000000000094d */ /* 0x000fea0003800000 */
[----:B------:R-:W0:Y:S01]  /*0080*/  LDC.64 R2, c[0x0][0x380] ;  /* 0x0000e000ff027b82 */ /* 0x000e220000000a00 */
[----:B------:R-:W1:Y:S07]  /*0090*/  LDCU.64 UR6, c[0x0][0x358] ;  /* 0x00006b00ff0677ac */ /* 0x000e6e0008000a00 */
[----:B------:R-:W2:Y:S01]  /*00a0*/  S2UR UR5, SR_CgaCtaId ;  /* 0x00000000000579c3 */ /* 0x000ea20000008800 */
[----:B------:R-:W-:-:S07]  /*00b0*/  UMOV UR4, 0x400 ;  /* 0x0000040000047882 */ /* 0x000fce0000000000 */
[----:B------:R-:W3:Y:S01]  /*00c0*/  LDC.64 R4, c[0x0][0x388] ;  /* 0x0000e200ff047b82 */ /* 0x000ee20000000a00 */
[----:B0-----:R-:W-:-:S06]  /*00d0*/  IMAD.WIDE R2, R7, 0x4, R2 ;  /* 0x0000000407027825 */ /* 0x001fcc00078e0202 */
[----:B-1----:R-:W4:Y:S01]  /*00e0*/  LDG.E R2, desc[UR6][R2.64] ;  /* 0x0000000602027981 */ /* 0x002f22000c1e1900 */
[----:B--2---:R-:W-:-:S06]  /*00f0*/  ULEA UR4, UR5, UR4, 0x18 ;  /* 0x0000000405047291 */ /* 0x004fcc000f8ec0ff */
[----:B------:R-:W-:Y:S01]  /*0100*/  LEA R9, R9, UR4, 0x2 ;  /* 0x0000000409097c11 */ /* 0x000fe2000f8e10ff */
[----:B---3--:R-:W-:-:S04]  /*0110*/  IMAD.WIDE R4, R7, 0x4, R4 ;  /* 0x0000000407047825 */ /* 0x008fc800078e0204 */
[----:B----4-:R-:W-:Y:S01]  /*0120*/  STS [R9], R2 ;  /* 0x0000000209007388 */ /* 0x010fe20000000800 */
[----:B------:R-:W-:Y:S06]  /*0130*/  BAR.SYNC.DEFER_BLOCKING 0x0 ;  /* 0x0000000000007b1d */ /* 0x000fec0000010000 */
[----:B------:R-:W0:Y:S02]  /*0140*/  LDS R0, [R9] ;  /* 0x0000000009007984 */ /* 0x000e240000000800 */
[----:B0-----:R-:W-:-:S05]  /*0150*/  SHF.L.U32 R7, R0, 0x1, RZ ;  /* 0x0000000100077819 */ /* 0x001fca00000006ff */
[----:B------:R-:W-:Y:S01]  /*0160*/  STG.E desc[UR6][R4.64], R7 ;  /* 0x0000000704007986 */ /* 0x000fe2000c101906 */
[----:B------:R-:W-:Y:S05]  /*0170*/  EXIT ;  /* 0x000000000000794d */ /* 0x000fea0003800000 */
.L_x_0:
[----:B------:R-:W-:-:S00]  /*0180*/  BRA `(.L_x_0) ;  /* 0xfffffffc00fc7947 */ /* 0x000fc0000383ffff */
[----:B------:R-:W-:-:S00]  /*0190*/  NOP ;  /* 0x0000000000007918 */ /* 0x000fc00000000000 */
        /* <DEDUP_REMOVED lines=14> */
.L_x_1:


//--------------------- .nv.shared._Z21shared_memory_examplePiS_i --------------------------
	.section	.nv.shared._Z21shared_memory_examplePiS_i,"aw",@nobits
	.sectionflags	@""
	.align	4
.nv.shared._Z21shared_memory_examplePiS_i:
	.zero		2048


//--------------------- .nv.shared.reserved.0     --------------------------
	.section	.nv.shared.reserved.0,"aw",@nobits
	.weak		__nv_reservedSMEM_offset_0_alias
	.size		__nv_reservedSMEM_offset_0_alias, 0, 64
	.other		__nv_reservedSMEM_offset_0_alias,@"STO_CUDA_RESERVED_SHARED STV_DEFAULT"
__nv_reservedSMEM_offset_0_alias:
	.zero		0
	.zero		64


//--------------------- .nv.constant0._Z21shared_memory_examplePiS_i --------------------------
	.section	.nv.constant0._Z21shared_memory_examplePiS_i,"a",@progbits
	.sectionflags	@""
	.align	4
.nv.constant0._Z21shared_memory_examplePiS_i:
	.zero		916


//--------------------- SYMBOLS --------------------------

	.type		.nv.reservedSmem.offset0,@object
	.size		.nv.reservedSmem.offset0,0x4
	.type		.nv.reservedSmem.cap,@object
	.size		.nv.reservedSmem.cap,0x4
